	.headerflags	@"EF_CUDA_TEXMODE_UNIFIED EF_CUDA_64BIT_ADDRESS EF_CUDA_ACCELERATORS EF_CUDA_SM90 EF_CUDA_VIRTUAL_SM(EF_CUDA_SM90)"
	.elftype	@"ET_EXEC"


//--------------------- .nv.info                  --------------------------
	.section	.nv.info,"",@"SHT_CUDA_INFO"
	.align	4


	//----- nvinfo : EIATTR_REGCOUNT
	.align		4
        /*0000*/ 	.byte	0x04, 0x2f
        /*0002*/ 	.short	(.L_3 - .L_2)
	.align		4
.L_2:
        /*0004*/ 	.word	index@(triton_poi_fused__native_batch_norm_legit_no_training_add_9)
        /*0008*/ 	.word	0x00000020


	//----- nvinfo : EIATTR_MIN_STACK_SIZE
	.align		4
.L_3:
        /*000c*/ 	.byte	0x04, 0x12
        /*000e*/ 	.short	(.L_5 - .L_4)
	.align		4
.L_4:
        /*0010*/ 	.word	index@(triton_poi_fused__native_batch_norm_legit_no_training_add_9)
        /*0014*/ 	.word	0x00000000


	//----- nvinfo : EIATTR_FRAME_SIZE
	.align		4
.L_5:
        /*0018*/ 	.byte	0x04, 0x11
        /*001a*/ 	.short	(.L_7 - .L_6)
	.align		4
.L_6:
        /*001c*/ 	.word	index@(triton_poi_fused__native_batch_norm_legit_no_training_add_9)
        /*0020*/ 	.word	0x00000000


	//----- nvinfo : EIATTR_MIN_STACK_SIZE
	.align		4
.L_7:
        /*0024*/ 	.byte	0x04, 0x12
        /*0026*/ 	.short	(.L_9 - .L_8)
	.align		4
.L_8:
        /*0028*/ 	.word	index@(triton_poi_fused__native_batch_norm_legit_no_training_add_9)
        /*002c*/ 	.word	0x00000000
.L_9:


//--------------------- .nv.info.triton_poi_fused__native_batch_norm_legit_no_training_add_9 --------------------------
	.section	.nv.info.triton_poi_fused__native_batch_norm_legit_no_training_add_9,"",@"SHT_CUDA_INFO"
	.sectionflags	@""
	.align	4


	//----- nvinfo : EIATTR_CUDA_API_VERSION
	.align		4
        /*0000*/ 	.byte	0x04, 0x37
        /*0002*/ 	.short	(.L_11 - .L_10)
.L_10:
        /*0004*/ 	.word	0x0000007c


	//----- nvinfo : EIATTR_KPARAM_INFO
	.align		4
.L_11:
        /*0008*/ 	.byte	0x04, 0x17
        /*000a*/ 	.short	(.L_13 - .L_12)
.L_12:
        /*000c*/ 	.word	0x00000000
        /*0010*/ 	.short	0x0008
        /*0012*/ 	.short	0x003c
        /*0014*/ 	.byte	0x00, 0xf0, 0x11, 0x00


	//----- nvinfo : EIATTR_KPARAM_INFO
	.align		4
.L_13:
        /*0018*/ 	.byte	0x04, 0x17
        /*001a*/ 	.short	(.L_15 - .L_14)
.L_14:
        /*001c*/ 	.word	0x00000000
        /*0020*/ 	.short	0x0007
        /*0022*/ 	.short	0x0038
        /*0024*/ 	.byte	0x00, 0xf0, 0x11, 0x00


	//----- nvinfo : EIATTR_KPARAM_INFO
	.align		4
.L_15:
        /*0028*/ 	.byte	0x04, 0x17
        /*002a*/ 	.short	(.L_17 - .L_16)
.L_16:
        /*002c*/ 	.word	0x00000000
        /*0030*/ 	.short	0x0006
        /*0032*/ 	.short	0x0030
        /*0034*/ 	.byte	0x00, 0xf4, 0x21, 0x00


	//----- nvinfo : EIATTR_KPARAM_INFO
	.align		4
.L_17:
        /*0038*/ 	.byte	0x04, 0x17
        /*003a*/ 	.short	(.L_19 - .L_18)
.L_18:
        /*003c*/ 	.word	0x00000000
        /*0040*/ 	.short	0x0005
        /*0042*/ 	.short	0x0028
        /*0044*/ 	.byte	0x00, 0xf4, 0x21, 0x00


	//----- nvinfo : EIATTR_KPARAM_INFO
	.align		4
.L_19:
        /*0048*/ 	.byte	0x04, 0x17
        /*004a*/ 	.short	(.L_21 - .L_20)
.L_20:
        /*004c*/ 	.word	0x00000000
        /*0050*/ 	.short	0x0004
        /*0052*/ 	.short	0x0020
        /*0054*/ 	.byte	0x00, 0xf4, 0x21, 0x00


	//----- nvinfo : EIATTR_KPARAM_INFO
	.align		4
.L_21:
        /*0058*/ 	.byte	0x04, 0x17
        /*005a*/ 	.short	(.L_23 - .L_22)
.L_22:
        /*005c*/ 	.word	0x00000000
        /*0060*/ 	.short	0x0003
        /*0062*/ 	.short	0x0018
        /*0064*/ 	.byte	0x00, 0xf4, 0x21, 0x00


	//----- nvinfo : EIATTR_KPARAM_INFO
	.align		4
.L_23:
        /*0068*/ 	.byte	0x04, 0x17
        /*006a*/ 	.short	(.L_25 - .L_24)
.L_24:
        /*006c*/ 	.word	0x00000000
        /*0070*/ 	.short	0x0002
        /*0072*/ 	.short	0x0010
        /*0074*/ 	.byte	0x00, 0xf4, 0x21, 0x00


	//----- nvinfo : EIATTR_KPARAM_INFO
	.align		4
.L_25:
        /*0078*/ 	.byte	0x04, 0x17
        /*007a*/ 	.short	(.L_27 - .L_26)
.L_26:
        /*007c*/ 	.word	0x00000000
        /*0080*/ 	.short	0x0001
        /*0082*/ 	.short	0x0008
        /*0084*/ 	.byte	0x00, 0xf4, 0x21, 0x00


	//----- nvinfo : EIATTR_KPARAM_INFO
	.align		4
.L_27:
        /*0088*/ 	.byte	0x04, 0x17
        /*008a*/ 	.short	(.L_29 - .L_28)
.L_28:
        /*008c*/ 	.word	0x00000000
        /*0090*/ 	.short	0x0000
        /*0092*/ 	.short	0x0000
        /*0094*/ 	.byte	0x00, 0xf4, 0x21, 0x00


	//----- nvinfo : EIATTR_SPARSE_MMA_MASK
	.align		4
.L_29:
        /*0098*/ 	.byte	0x03, 0x50
        /*009a*/ 	.short	0x0000


	//----- nvinfo : EIATTR_MAXREG_COUNT
	.align		4
        /*009c*/ 	.byte	0x03, 0x1b
        /*009e*/ 	.short	0x00ff


	//----- nvinfo : EIATTR_EXIT_INSTR_OFFSETS
	.align		4
        /*00a0*/ 	.byte	0x04, 0x1c
        /*00a2*/ 	.short	(.L_31 - .L_30)


	//   ....[0]....
.L_30:
        /*00a4*/ 	.word	0x00000580


	//   ....[1]....
        /*00a8*/ 	.word	0x00000670


	//----- nvinfo : EIATTR_REQNTID
	.align		4
.L_31:
        /*00ac*/ 	.byte	0x04, 0x10
        /*00ae*/ 	.short	(.L_33 - .L_32)
.L_32:
        /*00b0*/ 	.word	0x00000080
        /*00b4*/ 	.word	0x00000001
        /*00b8*/ 	.word	0x00000001


	//----- nvinfo : EIATTR_CBANK_PARAM_SIZE
	.align		4
.L_33:
        /*00bc*/ 	.byte	0x03, 0x19
        /*00be*/ 	.short	0x0040


	//----- nvinfo : EIATTR_PARAM_CBANK
	.align		4
        /*00c0*/ 	.byte	0x04, 0x0a
        /*00c2*/ 	.short	(.L_35 - .L_34)
	.align		4
.L_34:
        /*00c4*/ 	.word	index@(.nv.constant0.triton_poi_fused__native_batch_norm_legit_no_training_add_9)
        /*00c8*/ 	.short	0x0210
        /*00ca*/ 	.short	0x0040


	//----- nvinfo : EIATTR_SW_WAR
	.align		4
.L_35:
        /*00cc*/ 	.byte	0x04, 0x36
        /*00ce*/ 	.short	(.L_37 - .L_36)
.L_36:
        /*00d0*/ 	.word	0x00000008
.L_37:


//--------------------- .nv.callgraph             --------------------------
	.section	.nv.callgraph,"",@"SHT_CUDA_CALLGRAPH"
	.align	4
	.sectionentsize	8
	.align		4
        /*0000*/ 	.word	0x00000000
	.align		4
        /*0004*/ 	.word	0xffffffff
	.align		4
        /*0008*/ 	.word	0x00000000
	.align		4
        /*000c*/ 	.word	0xfffffffe
	.align		4
        /*0010*/ 	.word	0x00000000
	.align		4
        /*0014*/ 	.word	0xfffffffd
	.align		4
        /*0018*/ 	.word	0x00000000
	.align		4
        /*001c*/ 	.word	0xfffffffc


//--------------------- .nv.constant4             --------------------------
	.section	.nv.constant4,"a",@progbits
	.align	8
	.align		8
.nv.constant4:
        /*0000*/ 	.dword	_$_str
	.align		8
        /*0008*/ 	.dword	_$_str_$_2


//--------------------- .text.triton_poi_fused__native_batch_norm_legit_no_training_add_9 --------------------------
	.section	.text.triton_poi_fused__native_batch_norm_legit_no_training_add_9,"ax",@progbits
	.sectionflags	@"SHF_BARRIERS=1"
	.align	128
        .global         triton_poi_fused__native_batch_norm_legit_no_training_add_9
        .type           triton_poi_fused__native_batch_norm_legit_no_training_add_9,@function
        .size           triton_poi_fused__native_batch_norm_legit_no_training_add_9,(.L_x_1 - triton_poi_fused__native_batch_norm_legit_no_training_add_9)
        .other          triton_poi_fused__native_batch_norm_legit_no_training_add_9,@"STO_CUDA_ENTRY STV_DEFAULT"
triton_poi_fused__native_batch_norm_legit_no_training_add_9:
.text.triton_poi_fused__native_batch_norm_legit_no_training_add_9:
[----:B------:R-:W0:Y:S01]  /*0000*/  LDC R1, c[0x0][0x28] ;  /* 0x00000a00ff017b82 */ /* 0x000e220000000800 */
[----:B------:R-:W1:Y:S07]  /*0010*/  S2R R20, SR_TID.X ;  /* 0x0000000000147919 */ /* 0x000e6e0000002100 */
[----:B------:R-:W2:Y:S01]  /*0020*/  S2UR UR4, SR_CTAID.X ;  /* 0x00000000000479c3 */ /* 0x000ea20000002500 */
[----:B------:R-:W-:Y:S01]  /*0030*/  CS2R R2, SRZ ;  /* 0x0000000000027805 */ /* 0x000fe2000001ff00 */
[----:B------:R-:W-:Y:S01]  /*0040*/  ULDC.64 UR8, c[0x0][0x208] ;  /* 0x0000820000087ab9 */ /* 0x000fe20000000a00 */
[----:B------:R-:W3:Y:S05]  /*0050*/  S2R R18, SR_CTAID.Y ;  /* 0x0000000000127919 */ /* 0x000eea0000002600 */
[----:B------:R-:W4:Y:S08]  /*0060*/  LDC.64 R10, c[0x0][0x228] ;  /* 0x00008a00ff0a7b82 */ /* 0x000f300000000a00 */
[----:B------:R-:W5:Y:S01]  /*0070*/  LDC.64 R16, c[0x0][0x218] ;  /* 0x00008600ff107b82 */ /* 0x000f620000000a00 */
[----:B--2---:R-:W-:-:S07]  /*0080*/  USHF.L.U32 UR4, UR4, 0x4, URZ ;  /* 0x0000000404047899 */ /* 0x004fce000800063f */
[----:B------:R-:W2:Y:S01]  /*0090*/  LDC.64 R14, c[0x0][0x220] ;  /* 0x00008800ff0e7b82 */ /* 0x000ea20000000a00 */
[----:B-1----:R-:W-:-:S07]  /*00a0*/  IMAD.SHL.U32 R0, R20, 0x2, RZ ;  /* 0x0000000214007824 */ /* 0x002fce00078e00ff */
[----:B------:R-:W1:Y:S01]  /*00b0*/  LDC.64 R6, c[0x0][0x238] ;  /* 0x00008e00ff067b82 */ /* 0x000e620000000a00 */
[----:B------:R-:W-:-:S04]  /*00c0*/  LOP3.LUT R0, R0, 0xe, RZ, 0xc0, !PT ;  /* 0x0000000e00007812 */ /* 0x000fc800078ec0ff */
[----:B------:R-:W-:-:S03]  /*00d0*/  LOP3.LUT R23, R0, UR4, RZ, 0xfc, !PT ;  /* 0x0000000400177c12 */ /* 0x000fc6000f8efcff */
[----:B------:R-:W1:Y:S01]  /*00e0*/  LDC.64 R4, c[0x0][0x230] ;  /* 0x00008c00ff047b82 */ /* 0x000e620000000a00 */
[C---:B------:R-:W-:Y:S01]  /*00f0*/  ISETP.GE.AND P0, PT, R23.reuse, 0x10, PT ;  /* 0x000000101700780c */ /* 0x040fe20003f06270 */
[----:B----4-:R-:W-:-:S06]  /*0100*/  IMAD.WIDE R10, R23, 0x4, R10 ;  /* 0x00000004170a7825 */ /* 0x010fcc00078e020a */
[----:B------:R-:W4:Y:S06]  /*0110*/  LDC.64 R8, c[0x0][0x210] ;  /* 0x00008400ff087b82 */ /* 0x000f2c0000000a00 */
[----:B------:R2:W4:Y:S01]  /*0120*/  @!P0 LDG.E.EL.64 R2, desc[UR8][R10.64] ;  /* 0x000000080a028981 */ /* 0x000522000c2e1b00 */
[----:B------:R-:W-:Y:S01]  /*0130*/  SHF.R.U32.HI R22, RZ, 0x3, R20 ;  /* 0x00000003ff167819 */ /* 0x000fe20000011614 */
[----:B---3--:R-:W-:Y:S02]  /*0140*/  IMAD.SHL.U32 R19, R18, 0x10, RZ ;  /* 0x0000001012137824 */ /* 0x008fe400078e00ff */
[----:B--2---:R-:W-:Y:S01]  /*0150*/  IMAD.WIDE R14, R23, 0x4, R14 ;  /* 0x00000004170e7825 */ /* 0x004fe200078e020e */
[----:B------:R-:W-:-:S04]  /*0160*/  SGXT.U32 R22, R22, 0x4 ;  /* 0x000000041616781a */ /* 0x000fc80000000000 */
[----:B------:R-:W-:Y:S02]  /*0170*/  LOP3.LUT R12, R19, R22, RZ, 0xfc, !PT ;  /* 0x00000016130c7212 */ /* 0x000fe400078efcff */
[----:B0-----:R-:W-:-:S03]  /*0180*/  CS2R R10, SRZ ;  /* 0x00000000000a7805 */ /* 0x001fc6000001ff00 */
[----:B------:R-:W-:Y:S01]  /*0190*/  IMAD R21, R12, 0x10, R23 ;  /* 0x000000100c157824 */ /* 0x000fe200078e0217 */
[----:B------:R-:W-:-:S03]  /*01a0*/  CS2R R12, SRZ ;  /* 0x00000000000c7805 */ /* 0x000fc6000001ff00 */
[----:B-----5:R-:W-:Y:S01]  /*01b0*/  IMAD.WIDE R16, R21, 0x4, R16 ;  /* 0x0000000415107825 */ /* 0x020fe200078e0210 */
[----:B------:R-:W-:Y:S02]  /*01c0*/  CS2R R24, SRZ ;  /* 0x0000000000187805 */ /* 0x000fe4000001ff00 */
[----:B------:R-:W2:Y:S01]  /*01d0*/  @!P0 LDG.E.EL.64 R12, desc[UR8][R14.64] ;  /* 0x000000080e0c8981 */ /* 0x000ea2000c2e1b00 */
[C---:B-1----:R-:W-:Y:S01]  /*01e0*/  IMAD.WIDE R26, R23.reuse, 0x4, R6 ;  /* 0x00000004171a7825 */ /* 0x042fe200078e0206 */
[----:B------:R-:W-:Y:S02]  /*01f0*/  CS2R R6, SRZ ;  /* 0x0000000000067805 */ /* 0x000fe4000001ff00 */
[----:B------:R-:W2:Y:S01]  /*0200*/  @!P0 LDG.E.EL.64 R10, desc[UR8][R16.64] ;  /* 0x00000008100a8981 */ /* 0x000ea2000c2e1b00 */
[----:B------:R-:W-:-:S03]  /*0210*/  IMAD.WIDE R4, R23, 0x4, R4 ;  /* 0x0000000417047825 */ /* 0x000fc600078e0204 */
[----:B------:R-:W3:Y:S01]  /*0220*/  @!P0 LDG.E.EL.64 R6, desc[UR8][R26.64] ;  /* 0x000000081a068981 */ /* 0x000ee2000c2e1b00 */
[----:B----4-:R-:W-:Y:S01]  /*0230*/  IMAD.WIDE R28, R21, 0x4, R8 ;  /* 0x00000004151c7825 */ /* 0x010fe200078e0208 */
[----:B------:R-:W-:Y:S02]  /*0240*/  CS2R R8, SRZ ;  /* 0x0000000000087805 */ /* 0x000fe4000001ff00 */
[----:B------:R0:W3:Y:S04]  /*0250*/  @!P0 LDG.E.EL.64 R24, desc[UR8][R4.64] ;  /* 0x0000000804188981 */ /* 0x0000e8000c2e1b00 */
[----:B------:R-:W4:Y:S01]  /*0260*/  @!P0 LDG.E.EL.64 R8, desc[UR8][R28.64] ;  /* 0x000000081c088981 */ /* 0x000f22000c2e1b00 */
[----:B------:R-:W1:Y:S01]  /*0270*/  S2UR UR6, SR_CgaCtaId ;  /* 0x00000000000679c3 */ /* 0x000e620000008800 */
[----:B------:R-:W-:Y:S01]  /*0280*/  UMOV UR5, 0x400 ;  /* 0x0000040000057882 */ /* 0x000fe20000000000 */
[----:B0-----:R-:W-:-:S04]  /*0290*/  SHF.L.U32 R4, R20, 0x5, RZ ;  /* 0x0000000514047819 */ /* 0x001fc800000006ff */
[----:B------:R-:W-:-:S04]  /*02a0*/  LOP3.LUT R5, R4, 0xe0, RZ, 0xc0, !PT ;  /* 0x000000e004057812 */ /* 0x000fc800078ec0ff */
[----:B------:R-:W-:Y:S01]  /*02b0*/  LOP3.LUT R4, R5, R22, RZ, 0xfc, !PT ;  /* 0x0000001605047212 */ /* 0x000fe200078efcff */
[----:B-1----:R-:W-:Y:S01]  /*02c0*/  UPRMT UR5, UR6, 0x654, UR5 ;  /* 0x0000065406057896 */ /* 0x002fe20008000005 */
[----:B------:R-:W-:Y:S01]  /*02d0*/  LOP3.LUT R22, R22, UR4, RZ, 0xfc, !PT ;  /* 0x0000000416167c12 */ /* 0x000fe2000f8efcff */
[----:B------:R-:W-:Y:S01]  /*02e0*/  FADD R2, R2, 9.9999997473787516356e-06 ;  /* 0x3727c5ac02027421 */ /* 0x000fe20000000000 */
[----:B------:R-:W-:-:S03]  /*02f0*/  FADD R3, R3, 9.9999997473787516356e-06 ;  /* 0x3727c5ac03037421 */ /* 0x000fc60000000000 */
[----:B------:R-:W0:Y:S08]  /*0300*/  MUFU.SQRT R14, R2 ;  /* 0x00000002000e7308 */ /* 0x000e300000002000 */
[----:B------:R-:W1:Y:S01]  /*0310*/  MUFU.SQRT R15, R3 ;  /* 0x00000003000f7308 */ /* 0x000e620000002000 */
[C---:B0-----:R-:W-:Y:S02]  /*0320*/  FSETP.GT.AND P0, PT, R14.reuse, 8.50705917302346158658e+37, PT ;  /* 0x7e8000000e00780b */ /* 0x041fe40003f04000 */
[----:B------:R-:W-:-:S02]  /*0330*/  FSETP.GEU.AND P2, PT, R14, 1.175494350822287508e-38, PT ;  /* 0x008000000e00780b */ /* 0x000fc40003f4e000 */
[C---:B-1----:R-:W-:Y:S02]  /*0340*/  FSETP.GT.AND P1, PT, R15.reuse, 8.50705917302346158658e+37, PT ;  /* 0x7e8000000f00780b */ /* 0x042fe40003f24000 */
[----:B------:R-:W-:-:S07]  /*0350*/  FSETP.GEU.AND P3, PT, R15, 1.175494350822287508e-38, PT ;  /* 0x008000000f00780b */ /* 0x000fce0003f6e000 */
[----:B------:R-:W-:-:S04]  /*0360*/  @P0 FMUL R14, R14, 0.25 ;  /* 0x3e8000000e0e0820 */ /* 0x000fc80000400000 */
[----:B------:R-:W-:Y:S01]  /*0370*/  @!P2 FMUL R14, R14, 16777216 ;  /* 0x4b8000000e0ea820 */ /* 0x000fe20000400000 */
[----:B------:R-:W-:-:S04]  /*0380*/  @P1 FMUL R15, R15, 0.25 ;  /* 0x3e8000000f0f1820 */ /* 0x000fc80000400000 */
[----:B------:R-:W-:Y:S01]  /*0390*/  @!P3 FMUL R15, R15, 16777216 ;  /* 0x4b8000000f0fb820 */ /* 0x000fe20000400000 */
[----:B------:R-:W0:Y:S01]  /*03a0*/  MUFU.RCP R14, R14 ;  /* 0x0000000e000e7308 */ /* 0x000e220000001000 */
[----:B------:R-:W-:-:S07]  /*03b0*/  IMAD.MOV.U32 R2, RZ, RZ, 0x3e800000 ;  /* 0x3e800000ff027424 */ /* 0x000fce00078e00ff */
[----:B------:R-:W1:Y:S01]  /*03c0*/  MUFU.RCP R15, R15 ;  /* 0x0000000f000f7308 */ /* 0x000e620000001000 */
[C---:B------:R-:W-:Y:S02]  /*03d0*/  FSEL R3, R2.reuse, 1, P0 ;  /* 0x3f80000002037808 */ /* 0x040fe40000000000 */
[----:B------:R-:W-:-:S03]  /*03e0*/  FSEL R2, R2, 1, P1 ;  /* 0x3f80000002027808 */ /* 0x000fc60000800000 */
[----:B------:R-:W-:Y:S02]  /*03f0*/  @!P2 FMUL R3, R3, 16777216 ;  /* 0x4b8000000303a820 */ /* 0x000fe40000400000 */
[----:B------:R-:W-:Y:S01]  /*0400*/  @!P3 FMUL R2, R2, 16777216 ;  /* 0x4b8000000202b820 */ /* 0x000fe20000400000 */
[----:B--2---:R-:W-:Y:S01]  /*0410*/  FADD R10, -R12, R10 ;  /* 0x0000000a0c0a7221 */ /* 0x004fe20000000100 */
[----:B0-----:R-:W-:Y:S01]  /*0420*/  FMUL R3, R14, R3 ;  /* 0x000000030e037220 */ /* 0x001fe20000400000 */
[----:B------:R-:W-:Y:S01]  /*0430*/  FADD R11, -R13, R11 ;  /* 0x0000000b0d0b7221 */ /* 0x000fe20000000100 */
[----:B------:R-:W-:Y:S01]  /*0440*/  LOP3.LUT R12, R5, 0x10, RZ, 0xfc, !PT ;  /* 0x00000010050c7812 */ /* 0x000fe200078efcff */
[----:B-1----:R-:W-:Y:S01]  /*0450*/  FMUL R2, R15, R2 ;  /* 0x000000020f027220 */ /* 0x002fe20000400000 */
[----:B------:R-:W-:Y:S01]  /*0460*/  FMUL R3, R10, R3 ;  /* 0x000000030a037220 */ /* 0x000fe20000400000 */
[----:B------:R-:W-:Y:S02]  /*0470*/  LEA.HI R5, R5, UR5, RZ, 0x1f ;  /* 0x0000000505057c11 */ /* 0x000fe4000f8ff8ff */
[----:B------:R-:W-:Y:S01]  /*0480*/  FMUL R2, R11, R2 ;  /* 0x000000020b027220 */ /* 0x000fe20000400000 */
[----:B------:R-:W-:Y:S01]  /*0490*/  LEA.HI R13, R12, UR5, RZ, 0x1f ;  /* 0x000000050c0d7c11 */ /* 0x000fe2000f8ff8ff */
[----:B---3--:R-:W-:-:S02]  /*04a0*/  FFMA R3, R3, R24, R6 ;  /* 0x0000001803037223 */ /* 0x008fc40000000006 */
[----:B------:R-:W-:Y:S01]  /*04b0*/  FFMA R2, R2, R25, R7 ;  /* 0x0000001902027223 */ /* 0x000fe20000000007 */
[C---:B------:R-:W-:Y:S02]  /*04c0*/  IMAD R10, R4.reuse, 0x4, R5 ;  /* 0x00000004040a7824 */ /* 0x040fe400078e0205 */
[----:B----4-:R-:W-:Y:S01]  /*04d0*/  FADD R3, R3, R8 ;  /* 0x0000000803037221 */ /* 0x010fe20000000000 */
[----:B------:R-:W-:Y:S02]  /*04e0*/  IMAD R13, R4, 0x4, R13 ;  /* 0x00000004040d7824 */ /* 0x000fe400078e020d */
[----:B------:R-:W-:Y:S02]  /*04f0*/  FADD R2, R2, R9 ;  /* 0x0000000902027221 */ /* 0x000fe40000000000 */
[----:B------:R0:W-:Y:S04]  /*0500*/  STS [R10], R3 ;  /* 0x000000030a007388 */ /* 0x0001e80000000800 */
[----:B------:R0:W-:Y:S01]  /*0510*/  STS [R13+0x40], R2 ;  /* 0x000040020d007388 */ /* 0x0001e20000000800 */
[----:B------:R-:W-:Y:S01]  /*0520*/  BAR.SYNC.DEFER_BLOCKING 0x0 ;  /* 0x0000000000007b1d */ /* 0x000fe20000010000 */
[----:B------:R-:W-:-:S02]  /*0530*/  ISETP.GE.AND P0, PT, R22, 0x10, PT ;  /* 0x000000101600780c */ /* 0x000fc40003f06270 */
[C---:B------:R-:W-:Y:S02]  /*0540*/  SHF.L.U32 R4, R20.reuse, 0x3, RZ ;  /* 0x0000000314047819 */ /* 0x040fe400000006ff */
[----:B------:R-:W-:Y:S02]  /*0550*/  LOP3.LUT R20, R20, 0x78, RZ, 0xc0, !PT ;  /* 0x0000007814147812 */ /* 0x000fe400078ec0ff */
[----:B------:R-:W-:-:S04]  /*0560*/  LOP3.LUT R5, R4, 0x3f8, RZ, 0xc0, !PT ;  /* 0x000003f804057812 */ /* 0x000fc800078ec0ff */
[----:B------:R-:W-:-:S03]  /*0570*/  IADD3 R20, R5, UR5, R20 ;  /* 0x0000000505147c10 */ /* 0x000fc6000fffe014 */
[----:B0-----:R-:W-:Y:S05]  /*0580*/  @P0 EXIT ;  /* 0x000000000000094d */ /* 0x001fea0003800000 */
[----:B------:R-:W0:Y:S01]  /*0590*/  LDS.64 R2, [R20] ;  /* 0x0000000014027984 */ /* 0x000e220000000a00 */
[----:B------:R-:W-:Y:S01]  /*05a0*/  SHF.R.S32.HI R7, RZ, 0x1b, R18 ;  /* 0x0000001bff077819 */ /* 0x000fe20000011412 */
[----:B------:R-:W1:Y:S01]  /*05b0*/  LDC.64 R4, c[0x0][0x240] ;  /* 0x00009000ff047b82 */ /* 0x000e620000000a00 */
[----:B------:R-:W-:Y:S02]  /*05c0*/  LOP3.LUT R0, R19, R0, RZ, 0xfc, !PT ;  /* 0x0000000013007212 */ /* 0x000fe400078efcff */
[----:B------:R-:W-:-:S04]  /*05d0*/  SGXT R7, R7, 0x1 ;  /* 0x000000010707781a */ /* 0x000fc80000000200 */
[----:B------:R-:W-:-:S04]  /*05e0*/  LEA.HI R7, R7, R0, RZ, 0x8 ;  /* 0x0000000007077211 */ /* 0x000fc800078f40ff */
[C---:B------:R-:W-:Y:S01]  /*05f0*/  LOP3.LUT R9, R7.reuse, 0xffffff00, RZ, 0xc0, !PT ;  /* 0xffffff0007097812 */ /* 0x040fe200078ec0ff */
[----:B------:R-:W-:-:S04]  /*0600*/  IMAD.SHL.U32 R7, R7, 0x10, RZ ;  /* 0x0000001007077824 */ /* 0x000fc800078e00ff */
[----:B------:R-:W-:Y:S01]  /*0610*/  IMAD.IADD R9, R0, 0x1, -R9 ;  /* 0x0000000100097824 */ /* 0x000fe200078e0a09 */
[----:B------:R-:W-:-:S04]  /*0620*/  LOP3.LUT R0, R7, 0xfffff000, RZ, 0xc0, !PT ;  /* 0xfffff00007007812 */ /* 0x000fc800078ec0ff */
[----:B------:R-:W-:-:S05]  /*0630*/  LEA R9, R22, R9, 0x8 ;  /* 0x0000000916097211 */ /* 0x000fca00078e40ff */
[----:B------:R-:W-:-:S04]  /*0640*/  IMAD.IADD R9, R9, 0x1, R0 ;  /* 0x0000000109097824 */ /* 0x000fc800078e0200 */
[----:B-1----:R-:W-:-:S05]  /*0650*/  IMAD.WIDE R4, R9, 0x4, R4 ;  /* 0x0000000409047825 */ /* 0x002fca00078e0204 */
[----:B0-----:R-:W-:Y:S01]  /*0660*/  STG.E.64 desc[UR8][R4.64], R2 ;  /* 0x0000000204007986 */ /* 0x001fe2000c101b08 */
[----:B------:R-:W-:Y:S05]  /*0670*/  EXIT ;  /* 0x000000000000794d */ /* 0x000fea0003800000 */
.L_x_0:
[----:B------:R-:W-:-:S00]  /*0680*/  BRA `(.L_x_0) ;  /* 0xfffffffc00fc7947 */ /* 0x000fc0000383ffff */
[----:B------:R-:W-:-:S00]  /*0690*/  NOP ;  /* 0x0000000000007918 */ /* 0x000fc00000000000 */
        /* <DEDUP_REMOVED lines=14> */
.L_x_1:


//--------------------- .nv.global.init           --------------------------
	.section	.nv.global.init,"aw",@progbits
.nv.global.init:
	.type		_$_str,@object
	.size		_$_str,(_$_str_$_2 - _$_str)
_$_str:
        /*0000*/ 	.byte	0x5f, 0x5f, 0x43, 0x55, 0x44, 0x41, 0x5f, 0x46, 0x54, 0x5a, 0x00
	.type		_$_str_$_2,@object
	.size		_$_str_$_2,(.L_1 - _$_str_$_2)
_$_str_$_2:
        /*000b*/ 	.byte	0x5f, 0x5f, 0x43, 0x55, 0x44, 0x41, 0x5f, 0x50, 0x52, 0x45, 0x43, 0x5f, 0x53, 0x51, 0x52, 0x54
        /*001b*/ 	.byte	0x00
.L_1:


//--------------------- .nv.shared.triton_poi_fused__native_batch_norm_legit_no_training_add_9 --------------------------
	.section	.nv.shared.triton_poi_fused__native_batch_norm_legit_no_training_add_9,"aw",@nobits
	.sectionflags	@""
	.align	16
	.zero		1024


//--------------------- .nv.constant0.triton_poi_fused__native_batch_norm_legit_no_training_add_9 --------------------------
	.section	.nv.constant0.triton_poi_fused__native_batch_norm_legit_no_training_add_9,"a",@progbits
	.sectionflags	@""
	.align	4
.nv.constant0.triton_poi_fused__native_batch_norm_legit_no_training_add_9:
	.zero		592
